//
// Generated by NVIDIA NVVM Compiler
//
// Compiler Build ID: CL-36424714
// Cuda compilation tools, release 13.0, V13.0.88
// Based on NVVM 20.0.0
//

.version 9.0
.target sm_100
.address_size 64

	// .globl	_Z16histogram_kernelPjS_jj
.extern .shared .align 16 .b8 bins_s[];

.visible .entry _Z16histogram_kernelPjS_jj(
	.param .u64 .ptr .align 1 _Z16histogram_kernelPjS_jj_param_0,
	.param .u64 .ptr .align 1 _Z16histogram_kernelPjS_jj_param_1,
	.param .u32 _Z16histogram_kernelPjS_jj_param_2,
	.param .u32 _Z16histogram_kernelPjS_jj_param_3
)
{
	.reg .pred 	%p<7>;
	.reg .b32 	%r<32>;
	.reg .b64 	%rd<9>;

	ld.param.u64 	%rd3, [_Z16histogram_kernelPjS_jj_param_0];
	ld.param.u64 	%rd4, [_Z16histogram_kernelPjS_jj_param_1];
	ld.param.u32 	%r11, [_Z16histogram_kernelPjS_jj_param_2];
	ld.param.u32 	%r12, [_Z16histogram_kernelPjS_jj_param_3];
	mov.u32 	%r13, %ctaid.x;
	mov.u32 	%r1, %ntid.x;
	mov.u32 	%r31, %tid.x;
	mad.lo.s32 	%r30, %r13, %r1, %r31;
	setp.ge.u32 	%p1, %r31, %r12;
	@%p1 bra 	$L__BB0_3;
	mov.u32 	%r15, bins_s;
	mov.u32 	%r29, %r31;
$L__BB0_2:
	shl.b32 	%r14, %r29, 2;
	add.s32 	%r16, %r15, %r14;
	mov.b32 	%r17, 0;
	st.shared.u32 	[%r16], %r17;
	add.s32 	%r29, %r29, %r1;
	setp.lt.u32 	%p2, %r29, %r12;
	@%p2 bra 	$L__BB0_2;
$L__BB0_3:
	bar.sync 	0;
	setp.ge.u32 	%p3, %r30, %r11;
	@%p3 bra 	$L__BB0_6;
	mov.u32 	%r18, %nctaid.x;
	mul.lo.s32 	%r6, %r1, %r18;
	cvta.to.global.u64 	%rd1, %rd3;
	mov.u32 	%r21, bins_s;
$L__BB0_5:
	mul.wide.u32 	%rd5, %r30, 4;
	add.s64 	%rd6, %rd1, %rd5;
	ld.global.u32 	%r19, [%rd6];
	shl.b32 	%r20, %r19, 2;
	add.s32 	%r22, %r21, %r20;
	atom.shared.add.u32 	%r23, [%r22], 1;
	add.s32 	%r30, %r30, %r6;
	setp.lt.u32 	%p4, %r30, %r11;
	@%p4 bra 	$L__BB0_5;
$L__BB0_6:
	setp.ge.u32 	%p5, %r31, %r12;
	bar.sync 	0;
	@%p5 bra 	$L__BB0_9;
	cvta.to.global.u64 	%rd2, %rd4;
	mov.u32 	%r25, bins_s;
$L__BB0_8:
	mul.wide.u32 	%rd7, %r31, 4;
	add.s64 	%rd8, %rd2, %rd7;
	shl.b32 	%r24, %r31, 2;
	add.s32 	%r26, %r25, %r24;
	ld.shared.u32 	%r27, [%r26];
	atom.global.add.u32 	%r28, [%rd8], %r27;
	add.s32 	%r31, %r31, %r1;
	setp.lt.u32 	%p6, %r31, %r12;
	@%p6 bra 	$L__BB0_8;
$L__BB0_9:
	ret;

}


// ===== COMPILED SASS (sm_100) =====

	.target	sm_100

	.elftype	@"ET_EXEC"


//--------------------- .note.nv.tkinfo           --------------------------
	.section	.note.nv.tkinfo,"",@"SHT_NOTE"
	.sectionflags	@"SHF_NOTE_NV_TKINFO"
	.tkinfo
        /*0018*/ 	.word	0x00000002
        /*0030*/ 	.string	""
        /*0030*/ 	.string	"ptxas"
        /*0030*/ 	.string	"Cuda compilation tools, release 13.0, V13.0.88"
        /*0030*/ 	.string	"Build cuda_13.0.r13.0/compiler.36424714_0"
        /*0030*/ 	.string	"-arch sm_100 -m 64 "



//--------------------- .note.nv.cuinfo           --------------------------
	.section	.note.nv.cuinfo,"",@"SHT_NOTE"
	.sectionflags	@"SHF_NOTE_NV_CUINFO"
        /*0018*/ 	.short	0x0002
        /*001a*/ 	.short	0x0064
        /*001c*/ 	.short	0x0082
	.zero		2


//--------------------- .nv.info                  --------------------------
	.section	.nv.info,"",@"SHT_CUDA_INFO"
	.align	4


	//----- nvinfo : EIATTR_REGCOUNT
	.align		4
        /*0000*/ 	.byte	0x04, 0x2f
        /*0002*/ 	.short	(.L_1 - .L_0)
	.align		4
.L_0:
        /*0004*/ 	.word	index@(_Z16histogram_kernelPjS_jj)
        /*0008*/ 	.word	0x0000000e


	//----- nvinfo : EIATTR_FRAME_SIZE
	.align		4
.L_1:
        /*000c*/ 	.byte	0x04, 0x11
        /*000e*/ 	.short	(.L_3 - .L_2)
	.align		4
.L_2:
        /*0010*/ 	.word	index@(_Z16histogram_kernelPjS_jj)
        /*0014*/ 	.word	0x00000000


	//----- nvinfo : EIATTR_MIN_STACK_SIZE
	.align		4
.L_3:
        /*0018*/ 	.byte	0x04, 0x12
        /*001a*/ 	.short	(.L_5 - .L_4)
	.align		4
.L_4:
        /*001c*/ 	.word	index@(_Z16histogram_kernelPjS_jj)
        /*0020*/ 	.word	0x00000000
.L_5:


//--------------------- .nv.compat                --------------------------
	.section	.nv.compat,"",@"SHT_CUDA_COMPAT_INFO"
	.align	4
        /*0000*/ 	.byte	0x02, 0x09, 0x00, 0x00, 0x02, 0x02, 0x01, 0x00, 0x02, 0x05, 0x05, 0x00, 0x03, 0x07, 0x01, 0x01
        /*0010*/ 	.byte	0x02, 0x03, 0x00, 0x00, 0x02, 0x06, 0x01, 0x00, 0x04, 0x0b, 0x08, 0x00, 0x09, 0x00, 0x00, 0x00
        /*0020*/ 	.byte	0x00, 0x00, 0x00, 0x00


//--------------------- .nv.info._Z16histogram_kernelPjS_jj --------------------------
	.section	.nv.info._Z16histogram_kernelPjS_jj,"",@"SHT_CUDA_INFO"
	.sectionflags	@""
	.align	4


	//----- nvinfo : EIATTR_CUDA_API_VERSION
	.align		4
        /*0000*/ 	.byte	0x04, 0x37
        /*0002*/ 	.short	(.L_7 - .L_6)
.L_6:
        /*0004*/ 	.word	0x00000082


	//----- nvinfo : EIATTR_KPARAM_INFO
	.align		4
.L_7:
        /*0008*/ 	.byte	0x04, 0x17
        /*000a*/ 	.short	(.L_9 - .L_8)
.L_8:
        /*000c*/ 	.word	0x00000000
        /*0010*/ 	.short	0x0003
        /*0012*/ 	.short	0x0014
        /*0014*/ 	.byte	0x00, 0xf0, 0x11, 0x00


	//----- nvinfo : EIATTR_KPARAM_INFO
	.align		4
.L_9:
        /*0018*/ 	.byte	0x04, 0x17
        /*001a*/ 	.short	(.L_11 - .L_10)
.L_10:
        /*001c*/ 	.word	0x00000000
        /*0020*/ 	.short	0x0002
        /*0022*/ 	.short	0x0010
        /*0024*/ 	.byte	0x00, 0xf0, 0x11, 0x00


	//----- nvinfo : EIATTR_KPARAM_INFO
	.align		4
.L_11:
        /*0028*/ 	.byte	0x04, 0x17
        /*002a*/ 	.short	(.L_13 - .L_12)
.L_12:
        /*002c*/ 	.word	0x00000000
        /*0030*/ 	.short	0x0001
        /*0032*/ 	.short	0x0008
        /*0034*/ 	.byte	0x00, 0xf5, 0x21, 0x00


	//----- nvinfo : EIATTR_KPARAM_INFO
	.align		4
.L_13:
        /*0038*/ 	.byte	0x04, 0x17
        /*003a*/ 	.short	(.L_15 - .L_14)
.L_14:
        /*003c*/ 	.word	0x00000000
        /*0040*/ 	.short	0x0000
        /*0042*/ 	.short	0x0000
        /*0044*/ 	.byte	0x00, 0xf5, 0x21, 0x00


	//----- nvinfo : EIATTR_SPARSE_MMA_MASK
	.align		4
.L_15:
        /*0048*/ 	.byte	0x03, 0x50
        /*004a*/ 	.short	0x0000


	//----- nvinfo : EIATTR_MAXREG_COUNT
	.align		4
        /*004c*/ 	.byte	0x03, 0x1b
        /*004e*/ 	.short	0x00ff


	//----- nvinfo : EIATTR_NUM_BARRIERS
	.align		4
        /*0050*/ 	.byte	0x02, 0x4c
        /*0052*/ 	.byte	0x01
	.zero		1


	//----- nvinfo : EIATTR_MERCURY_ISA_VERSION
	.align		4
        /*0054*/ 	.byte	0x03, 0x5f
        /*0056*/ 	.short	0x0101


	//----- nvinfo : EIATTR_VRC_CTA_INIT_COUNT
	.align		4
        /*0058*/ 	.byte	0x02, 0x4a
	.zero		1
	.zero		1


	//----- nvinfo : EIATTR_EXIT_INSTR_OFFSETS
	.align		4
        /*005c*/ 	.byte	0x04, 0x1c
        /*005e*/ 	.short	(.L_17 - .L_16)


	//   ....[0]....
.L_16:
        /*0060*/ 	.word	0x00000290


	//   ....[1]....
        /*0064*/ 	.word	0x00000350


	//----- nvinfo : EIATTR_CRS_STACK_SIZE
	.align		4
.L_17:
        /*0068*/ 	.byte	0x04, 0x1e
        /*006a*/ 	.short	(.L_19 - .L_18)
.L_18:
        /*006c*/ 	.word	0x00000000


	//----- nvinfo : EIATTR_CBANK_PARAM_SIZE
	.align		4
.L_19:
        /*0070*/ 	.byte	0x03, 0x19
        /*0072*/ 	.short	0x0018


	//----- nvinfo : EIATTR_PARAM_CBANK
	.align		4
        /*0074*/ 	.byte	0x04, 0x0a
        /*0076*/ 	.short	(.L_21 - .L_20)
	.align		4
.L_20:
        /*0078*/ 	.word	index@(.nv.constant0._Z16histogram_kernelPjS_jj)
        /*007c*/ 	.short	0x0380
        /*007e*/ 	.short	0x0018


	//----- nvinfo : EIATTR_SW_WAR
	.align		4
.L_21:
        /*0080*/ 	.byte	0x04, 0x36
        /*0082*/ 	.short	(.L_23 - .L_22)
.L_22:
        /*0084*/ 	.word	0x00000008
.L_23:


//--------------------- .nv.callgraph             --------------------------
	.section	.nv.callgraph,"",@"SHT_CUDA_CALLGRAPH"
	.align	4
	.sectionentsize	8
	.align		4
        /*0000*/ 	.word	0x00000000
	.align		4
        /*0004*/ 	.word	0xffffffff
	.align		4
        /*0008*/ 	.word	0x00000000
	.align		4
        /*000c*/ 	.word	0xfffffffe
	.align		4
        /*0010*/ 	.word	0x00000000
	.align		4
        /*0014*/ 	.word	0xfffffffd
	.align		4
        /*0018*/ 	.word	0x00000000
	.align		4
        /*001c*/ 	.word	0xfffffffc


//--------------------- .text._Z16histogram_kernelPjS_jj --------------------------
	.section	.text._Z16histogram_kernelPjS_jj,"ax",@progbits
	.align	128
        .global         _Z16histogram_kernelPjS_jj
        .type           _Z16histogram_kernelPjS_jj,@function
        .size           _Z16histogram_kernelPjS_jj,(.L_x_8 - _Z16histogram_kernelPjS_jj)
        .other          _Z16histogram_kernelPjS_jj,@"STO_CUDA_ENTRY STV_DEFAULT"
_Z16histogram_kernelPjS_jj:
.text._Z16histogram_kernelPjS_jj:
[----:B------:R-:W-:Y:S01]  /*0000*/  LDC R1, c[0x0][0x37c] ;  /* 0x0000df00ff017b82 */ /* 0x000fe20000000800 */
[----:B------:R-:W0:Y:S01]  /*0010*/  S2R R7, SR_TID.X ;  /* 0x0000000000077919 */ /* 0x000e220000002100 */
[----:B------:R-:W0:Y:S06]  /*0020*/  LDCU UR8, c[0x0][0x394] ;  /* 0x00007280ff0877ac */ /* 0x000e2c0008000800 */
[----:B------:R-:W1:Y:S01]  /*0030*/  S2UR UR4, SR_CTAID.X ;  /* 0x00000000000479c3 */ /* 0x000e620000002500 */
[----:B------:R-:W-:Y:S01]  /*0040*/  BSSY.RECONVERGENT B0, `(.L_x_0) ;  /* 0x0000012000007945 */ /* 0x000fe20003800200 */
[----:B------:R-:W2:Y:S01]  /*0050*/  LDCU UR5, c[0x0][0x390] ;  /* 0x00007200ff0577ac */ /* 0x000ea20008000800 */
[----:B------:R-:W3:Y:S05]  /*0060*/  LDCU.64 UR6, c[0x0][0x358] ;  /* 0x00006b00ff0677ac */ /* 0x000eea0008000a00 */
[----:B------:R-:W1:Y:S01]  /*0070*/  LDC R8, c[0x0][0x360] ;  /* 0x0000d800ff087b82 */ /* 0x000e620000000800 */
[C---:B0-----:R-:W-:Y:S01]  /*0080*/  ISETP.GE.U32.AND P2, PT, R7.reuse, UR8, PT ;  /* 0x0000000807007c0c */ /* 0x041fe2000bf46070 */
[----:B-1----:R-:W-:Y:S01]  /*0090*/  IMAD R9, R8, UR4, R7 ;  /* 0x0000000408097c24 */ /* 0x002fe2000f8e0207 */
[----:B------:R-:W-:-:S04]  /*00a0*/  ISETP.GE.U32.AND P0, PT, R7, UR8, PT ;  /* 0x0000000807007c0c */ /* 0x000fc8000bf06070 */
[----:B--2---:R-:W-:-:S07]  /*00b0*/  ISETP.GE.U32.AND P1, PT, R9, UR5, PT ;  /* 0x0000000509007c0c */ /* 0x004fce000bf26070 */
[----:B---3--:R-:W-:Y:S06]  /*00c0*/  @P2 BRA `(.L_x_1) ;  /* 0x0000000000242947 */ /* 0x008fec0003800000 */
[----:B------:R-:W0:Y:S01]  /*00d0*/  S2R R5, SR_CgaCtaId ;  /* 0x0000000000057919 */ /* 0x000e220000008800 */
[----:B------:R-:W-:Y:S01]  /*00e0*/  MOV R0, 0x400 ;  /* 0x0000040000007802 */ /* 0x000fe20000000f00 */
[----:B------:R-:W-:-:S03]  /*00f0*/  IMAD.MOV.U32 R3, RZ, RZ, R7 ;  /* 0x000000ffff037224 */ /* 0x000fc600078e0007 */
[----:B0-----:R-:W-:-:S07]  /*0100*/  LEA R0, R5, R0, 0x18 ;  /* 0x0000000005007211 */ /* 0x001fce00078ec0ff */
.L_x_2:
[----:B------:R-:W-:Y:S02]  /*0110*/  IMAD R2, R3, 0x4, R0 ;  /* 0x0000000403027824 */ /* 0x000fe400078e0200 */
[----:B------:R-:W-:-:S03]  /*0120*/  IMAD.IADD R3, R8, 0x1, R3 ;  /* 0x0000000108037824 */ /* 0x000fc600078e0203 */
[----:B------:R0:W-:Y:S02]  /*0130*/  STS [R2], RZ ;  /* 0x000000ff02007388 */ /* 0x0001e40000000800 */
[----:B------:R-:W-:-:S13]  /*0140*/  ISETP.GE.U32.AND P2, PT, R3, UR8, PT ;  /* 0x0000000803007c0c */ /* 0x000fda000bf46070 */
[----:B0-----:R-:W-:Y:S05]  /*0150*/  @!P2 BRA `(.L_x_2) ;  /* 0xfffffffc00eca947 */ /* 0x001fea000383ffff */
.L_x_1:
[----:B------:R-:W-:Y:S05]  /*0160*/  BSYNC.RECONVERGENT B0 ;  /* 0x0000000000007941 */ /* 0x000fea0003800200 */
.L_x_0:
[----:B------:R-:W-:Y:S06]  /*0170*/  BAR.SYNC.DEFER_BLOCKING 0x0 ;  /* 0x0000000000007b1d */ /* 0x000fec0000010000 */
[----:B------:R-:W-:Y:S04]  /*0180*/  BSSY.RECONVERGENT B0, `(.L_x_3) ;  /* 0x000000f000007945 */ /* 0x000fe80003800200 */
[----:B------:R-:W-:Y:S05]  /*0190*/  @P1 BRA `(.L_x_4) ;  /* 0x0000000000341947 */ /* 0x000fea0003800000 */
[----:B------:R-:W0:Y:S01]  /*01a0*/  S2R R3, SR_CgaCtaId ;  /* 0x0000000000037919 */ /* 0x000e220000008800 */
[----:B------:R-:W1:Y:S01]  /*01b0*/  LDC.64 R4, c[0x0][0x380] ;  /* 0x0000e000ff047b82 */ /* 0x000e620000000a00 */
[----:B------:R-:W2:Y:S01]  /*01c0*/  LDCU UR4, c[0x0][0x370] ;  /* 0x00006e00ff0477ac */ /* 0x000ea20008000800 */
[----:B------:R-:W-:-:S04]  /*01d0*/  MOV R0, 0x400 ;  /* 0x0000040000007802 */ /* 0x000fc80000000f00 */
[----:B0-----:R-:W-:Y:S01]  /*01e0*/  LEA R11, R3, R0, 0x18 ;  /* 0x00000000030b7211 */ /* 0x001fe200078ec0ff */
[----:B--2---:R-:W-:-:S07]  /*01f0*/  IMAD R0, R8, UR4, RZ ;  /* 0x0000000408007c24 */ /* 0x004fce000f8e02ff */
.L_x_5:
[----:B-1----:R-:W-:-:S06]  /*0200*/  IMAD.WIDE.U32 R2, R9, 0x4, R4 ;  /* 0x0000000409027825 */ /* 0x002fcc00078e0004 */
[----:B------:R-:W2:Y:S01]  /*0210*/  LDG.E R2, desc[UR6][R2.64] ;  /* 0x0000000602027981 */ /* 0x000ea2000c1e1900 */
[----:B------:R-:W-:-:S05]  /*0220*/  IMAD.IADD R9, R0, 0x1, R9 ;  /* 0x0000000100097824 */ /* 0x000fca00078e0209 */
[----:B------:R-:W-:Y:S01]  /*0230*/  ISETP.GE.U32.AND P1, PT, R9, UR5, PT ;  /* 0x0000000509007c0c */ /* 0x000fe2000bf26070 */
[----:B0-2---:R-:W-:-:S05]  /*0240*/  IMAD R6, R2, 0x4, R11 ;  /* 0x0000000402067824 */ /* 0x005fca00078e020b */
[----:B------:R0:W-:Y:S07]  /*0250*/  ATOMS.POPC.INC.32 RZ, [R6+URZ] ;  /* 0x0000000006ff7f8c */ /* 0x0001ee000d8000ff */
[----:B------:R-:W-:Y:S05]  /*0260*/  @!P1 BRA `(.L_x_5) ;  /* 0xfffffffc00e49947 */ /* 0x000fea000383ffff */
.L_x_4:
[----:B------:R-:W-:Y:S05]  /*0270*/  BSYNC.RECONVERGENT B0 ;  /* 0x0000000000007941 */ /* 0x000fea0003800200 */
.L_x_3:
[----:B------:R-:W-:Y:S06]  /*0280*/  BAR.SYNC.DEFER_BLOCKING 0x0 ;  /* 0x0000000000007b1d */ /* 0x000fec0000010000 */
[----:B------:R-:W-:Y:S05]  /*0290*/  @P0 EXIT ;  /* 0x000000000000094d */ /* 0x000fea0003800000 */
[----:B------:R-:W1:Y:S01]  /*02a0*/  S2UR UR5, SR_CgaCtaId ;  /* 0x00000000000579c3 */ /* 0x000e620000008800 */
[----:B------:R-:W-:-:S07]  /*02b0*/  UMOV UR4, 0x400 ;  /* 0x0000040000047882 */ /* 0x000fce0000000000 */
[----:B------:R-:W2:Y:S01]  /*02c0*/  LDC.64 R4, c[0x0][0x388] ;  /* 0x0000e200ff047b82 */ /* 0x000ea20000000a00 */
[----:B-1----:R-:W-:-:S12]  /*02d0*/  ULEA UR4, UR5, UR4, 0x18 ;  /* 0x0000000405047291 */ /* 0x002fd8000f8ec0ff */
.L_x_6:
[C---:B------:R-:W-:Y:S01]  /*02e0*/  LEA R0, R7.reuse, UR4, 0x2 ;  /* 0x0000000407007c11 */ /* 0x040fe2000f8e10ff */
[----:B-12---:R-:W-:-:S04]  /*02f0*/  IMAD.WIDE.U32 R2, R7, 0x4, R4 ;  /* 0x0000000407027825 */ /* 0x006fc800078e0004 */
[----:B------:R-:W1:Y:S01]  /*0300*/  LDS R9, [R0] ;  /* 0x0000000000097984 */ /* 0x000e620000000800 */
[----:B------:R-:W-:-:S05]  /*0310*/  IMAD.IADD R7, R8, 0x1, R7 ;  /* 0x0000000108077824 */ /* 0x000fca00078e0207 */
[----:B------:R-:W-:Y:S01]  /*0320*/  ISETP.GE.U32.AND P0, PT, R7, UR8, PT ;  /* 0x0000000807007c0c */ /* 0x000fe2000bf06070 */
[----:B-1----:R1:W-:-:S12]  /*0330*/  REDG.E.ADD.STRONG.GPU desc[UR6][R2.64], R9 ;  /* 0x000000090200798e */ /* 0x0023d8000c12e106 */
[----:B------:R-:W-:Y:S05]  /*0340*/  @!P0 BRA `(.L_x_6) ;  /* 0xfffffffc00e48947 */ /* 0x000fea000383ffff */
[----:B------:R-:W-:Y:S05]  /*0350*/  EXIT ;  /* 0x000000000000794d */ /* 0x000fea0003800000 */
.L_x_7:
[----:B------:R-:W-:-:S00]  /*0360*/  BRA `(.L_x_7) ;  /* 0xfffffffc00fc7947 */ /* 0x000fc0000383ffff */
[----:B------:R-:W-:-:S00]  /*0370*/  NOP ;  /* 0x0000000000007918 */ /* 0x000fc00000000000 */
        /* <DEDUP_REMOVED lines=8> */
.L_x_8:


//--------------------- .nv.shared._Z16histogram_kernelPjS_jj --------------------------
	.section	.nv.shared._Z16histogram_kernelPjS_jj,"aw",@nobits
	.sectionflags	@""
	.align	16
	.zero		1024


//--------------------- .nv.shared.reserved.0     --------------------------
	.section	.nv.shared.reserved.0,"aw",@nobits
	.weak		__nv_reservedSMEM_offset_0_alias
	.size		__nv_reservedSMEM_offset_0_alias, 0, 64
	.other		__nv_reservedSMEM_offset_0_alias,@"STO_CUDA_RESERVED_SHARED STV_DEFAULT"
__nv_reservedSMEM_offset_0_alias:
	.zero		0
	.zero		64


//--------------------- .nv.constant0._Z16histogram_kernelPjS_jj --------------------------
	.section	.nv.constant0._Z16histogram_kernelPjS_jj,"a",@progbits
	.sectionflags	@""
	.align	4
.nv.constant0._Z16histogram_kernelPjS_jj:
	.zero		920


//--------------------- SYMBOLS --------------------------

	.type		.nv.reservedSmem.offset0,@object
	.size		.nv.reservedSmem.offset0,0x4
	.type		.nv.reservedSmem.cap,@object
	.size		.nv.reservedSmem.cap,0x4
